//
// Generated by NVIDIA NVVM Compiler
//
// Compiler Build ID: CL-36424714
// Cuda compilation tools, release 13.0, V13.0.88
// Based on NVVM 20.0.0
//

.version 9.0
.target sm_100
.address_size 64

	// .globl	_Z22generateKroneckerEdgesPiS_iim
.global .align 4 .b8 precalc_xorwow_matrix[102400];
.global .align 4 .b8 precalc_xorwow_offset_matrix[102400];
.global .align 4 .b8 mrg32k3aM1[2304];
.global .align 4 .b8 mrg32k3aM2[2304];
.global .align 4 .b8 mrg32k3aM1SubSeq[2016];
.global .align 4 .b8 mrg32k3aM2SubSeq[2016];
.global .align 4 .b8 mrg32k3aM1Seq[2304];
.global .align 4 .b8 mrg32k3aM2Seq[2304];
.const .align 8 .b8 __cr_lgamma_table[72];

.visible .entry _Z22generateKroneckerEdgesPiS_iim(
	.param .u64 .ptr .align 1 _Z22generateKroneckerEdgesPiS_iim_param_0,
	.param .u64 .ptr .align 1 _Z22generateKroneckerEdgesPiS_iim_param_1,
	.param .u32 _Z22generateKroneckerEdgesPiS_iim_param_2,
	.param .u32 _Z22generateKroneckerEdgesPiS_iim_param_3,
	.param .u64 _Z22generateKroneckerEdgesPiS_iim_param_4
)
{
	.reg .pred 	%p<17>;
	.reg .b32 	%r<368>;
	.reg .b32 	%f<5>;
	.reg .b64 	%rd<11>;
	.reg .b64 	%fd<6>;

	ld.param.u32 	%r82, [_Z22generateKroneckerEdgesPiS_iim_param_2];
	ld.param.u32 	%r83, [_Z22generateKroneckerEdgesPiS_iim_param_3];
	ld.param.u64 	%rd3, [_Z22generateKroneckerEdgesPiS_iim_param_4];
	shl.b32 	%r84, %r83, %r82;
	mov.u32 	%r85, %ctaid.x;
	mov.u32 	%r86, %ntid.x;
	mov.u32 	%r87, %tid.x;
	mad.lo.s32 	%r1, %r85, %r86, %r87;
	cvt.u32.u64 	%r2, %rd3;
	{ .reg .b32 tmp; mov.b64 {tmp, %r3}, %rd3; }
	shr.s32 	%r362, %r1, 31;
	add.s32 	%r5, %r2, -1640531527;
	add.s32 	%r6, %r3, -1150833019;
	add.s32 	%r7, %r2, 1013904242;
	add.s32 	%r8, %r3, 1993301258;
	add.s32 	%r9, %r2, -626627285;
	add.s32 	%r10, %r3, 842468239;
	add.s32 	%r11, %r2, 2027808484;
	add.s32 	%r12, %r3, -308364780;
	add.s32 	%r13, %r2, 387276957;
	add.s32 	%r14, %r3, -1459197799;
	add.s32 	%r15, %r2, -1253254570;
	add.s32 	%r16, %r3, 1684936478;
	add.s32 	%r17, %r2, 1401181199;
	add.s32 	%r18, %r3, 534103459;
	add.s32 	%r19, %r2, -239350328;
	add.s32 	%r20, %r3, -616729560;
	add.s32 	%r21, %r2, -1879881855;
	add.s32 	%r22, %r3, -1767562579;
	setp.ge.s32 	%p1, %r1, %r84;
	@%p1 bra 	$L__BB0_17;
	setp.lt.s32 	%p2, %r82, 1;
	mov.b32 	%r366, 0;
	mov.u32 	%r367, %r366;
	@%p2 bra 	$L__BB0_16;
	mov.b32 	%r90, -845247145;
	mul.hi.u32 	%r91, %r90, %r1;
	xor.b32  	%r92, %r91, %r2;
	mov.b32 	%r337, 0;
	mov.b32 	%r93, -766435501;
	mul.hi.u32 	%r94, %r93, %r337;
	xor.b32  	%r95, %r362, %r94;
	xor.b32  	%r96, %r95, %r3;
	mul.hi.u32 	%r97, %r90, %r96;
	mul.lo.s32 	%r98, %r1, -845247145;
	xor.b32  	%r99, %r98, %r97;
	xor.b32  	%r100, %r99, %r5;
	mul.hi.u32 	%r101, %r93, %r92;
	xor.b32  	%r102, %r101, %r6;
	mul.hi.u32 	%r103, %r90, %r102;
	mul.lo.s32 	%r104, %r96, -845247145;
	xor.b32  	%r105, %r104, %r103;
	xor.b32  	%r106, %r105, %r7;
	mul.hi.u32 	%r107, %r93, %r100;
	mul.lo.s32 	%r108, %r92, -766435501;
	xor.b32  	%r109, %r108, %r107;
	xor.b32  	%r110, %r109, %r8;
	mul.hi.u32 	%r111, %r90, %r110;
	mul.lo.s32 	%r112, %r102, -845247145;
	xor.b32  	%r113, %r112, %r111;
	xor.b32  	%r114, %r113, %r9;
	mul.hi.u32 	%r115, %r93, %r106;
	mul.lo.s32 	%r116, %r100, -766435501;
	xor.b32  	%r117, %r116, %r115;
	xor.b32  	%r118, %r117, %r10;
	mul.hi.u32 	%r119, %r90, %r118;
	mul.lo.s32 	%r120, %r110, -845247145;
	xor.b32  	%r121, %r120, %r119;
	xor.b32  	%r122, %r121, %r11;
	mul.hi.u32 	%r123, %r93, %r114;
	mul.lo.s32 	%r124, %r106, -766435501;
	xor.b32  	%r125, %r124, %r123;
	xor.b32  	%r126, %r125, %r12;
	mul.hi.u32 	%r127, %r90, %r126;
	mul.lo.s32 	%r128, %r118, -845247145;
	xor.b32  	%r129, %r128, %r127;
	xor.b32  	%r130, %r129, %r13;
	mul.hi.u32 	%r131, %r93, %r122;
	mul.lo.s32 	%r132, %r114, -766435501;
	xor.b32  	%r133, %r132, %r131;
	xor.b32  	%r134, %r133, %r14;
	mul.hi.u32 	%r135, %r90, %r134;
	mul.lo.s32 	%r136, %r126, -845247145;
	xor.b32  	%r137, %r136, %r135;
	xor.b32  	%r138, %r137, %r15;
	mul.hi.u32 	%r139, %r93, %r130;
	mul.lo.s32 	%r140, %r122, -766435501;
	xor.b32  	%r141, %r140, %r139;
	xor.b32  	%r142, %r141, %r16;
	mul.hi.u32 	%r143, %r90, %r142;
	mul.lo.s32 	%r144, %r134, -845247145;
	xor.b32  	%r145, %r144, %r143;
	xor.b32  	%r146, %r145, %r17;
	mul.hi.u32 	%r147, %r93, %r138;
	mul.lo.s32 	%r148, %r130, -766435501;
	xor.b32  	%r149, %r148, %r147;
	xor.b32  	%r150, %r149, %r18;
	mul.hi.u32 	%r151, %r90, %r150;
	mul.lo.s32 	%r152, %r142, -845247145;
	xor.b32  	%r153, %r152, %r151;
	xor.b32  	%r154, %r153, %r19;
	mul.hi.u32 	%r155, %r93, %r146;
	mul.lo.s32 	%r156, %r138, -766435501;
	xor.b32  	%r157, %r156, %r155;
	xor.b32  	%r158, %r157, %r20;
	mul.lo.s32 	%r358, %r154, -766435501;
	mul.lo.s32 	%r360, %r158, -845247145;
	neg.s32 	%r336, %r82;
	mul.hi.u32 	%r159, %r93, %r154;
	mul.lo.s32 	%r160, %r146, -766435501;
	xor.b32  	%r161, %r160, %r159;
	xor.b32  	%r359, %r161, %r22;
	mul.hi.u32 	%r162, %r90, %r158;
	mul.lo.s32 	%r163, %r150, -845247145;
	xor.b32  	%r164, %r163, %r162;
	xor.b32  	%r361, %r164, %r21;
	mov.u32 	%r367, %r337;
	mov.u32 	%r366, %r337;
	mov.u32 	%r365, %r337;
	mov.u32 	%r364, %r337;
	mov.u32 	%r363, %r1;
	mov.u32 	%r357, %r337;
$L__BB0_3:
	mov.u32 	%r40, %r357;
	mov.b32 	%r357, 3;
	setp.eq.s32 	%p3, %r40, 1;
	mov.u32 	%r355, %r359;
	mov.u32 	%r356, %r360;
	@%p3 bra 	$L__BB0_15;
	setp.eq.s32 	%p4, %r40, 3;
	@%p4 bra 	$L__BB0_10;
	setp.ne.s32 	%p5, %r40, 2;
	@%p5 bra 	$L__BB0_14;
	add.s32 	%r365, %r365, 1;
	setp.eq.s32 	%p9, %r365, 0;
	@%p9 bra 	$L__BB0_7;
	bra.uni 	$L__BB0_9;
$L__BB0_7:
	add.s32 	%r364, %r364, 1;
	setp.ne.s32 	%p10, %r364, 0;
	@%p10 bra 	$L__BB0_9;
	add.s32 	%r363, %r363, 1;
	setp.eq.s32 	%p11, %r363, 0;
	selp.u32 	%r250, 1, 0, %p11;
	add.s32 	%r362, %r362, %r250;
	mov.b32 	%r364, 0;
$L__BB0_9:
	mov.b32 	%r252, -766435501;
	mul.hi.u32 	%r253, %r252, %r365;
	mul.lo.s32 	%r254, %r365, -766435501;
	mov.b32 	%r255, -845247145;
	mul.hi.u32 	%r256, %r255, %r363;
	mul.lo.s32 	%r257, %r363, -845247145;
	xor.b32  	%r258, %r256, %r2;
	xor.b32  	%r259, %r258, %r364;
	xor.b32  	%r260, %r253, %r3;
	xor.b32  	%r261, %r260, %r362;
	mul.hi.u32 	%r262, %r252, %r259;
	mul.lo.s32 	%r263, %r259, -766435501;
	mul.hi.u32 	%r264, %r255, %r261;
	mul.lo.s32 	%r265, %r261, -845247145;
	xor.b32  	%r266, %r257, %r264;
	xor.b32  	%r267, %r266, %r5;
	xor.b32  	%r268, %r254, %r262;
	add.s32 	%r269, %r3, -1150833019;
	xor.b32  	%r270, %r268, %r269;
	mul.hi.u32 	%r271, %r252, %r267;
	mul.lo.s32 	%r272, %r267, -766435501;
	mul.hi.u32 	%r273, %r255, %r270;
	mul.lo.s32 	%r274, %r270, -845247145;
	xor.b32  	%r275, %r265, %r273;
	xor.b32  	%r276, %r275, %r7;
	xor.b32  	%r277, %r263, %r271;
	xor.b32  	%r278, %r277, %r8;
	mul.hi.u32 	%r279, %r252, %r276;
	mul.lo.s32 	%r280, %r276, -766435501;
	mul.hi.u32 	%r281, %r255, %r278;
	mul.lo.s32 	%r282, %r278, -845247145;
	xor.b32  	%r283, %r274, %r281;
	xor.b32  	%r284, %r283, %r9;
	xor.b32  	%r285, %r272, %r279;
	xor.b32  	%r286, %r285, %r10;
	mul.hi.u32 	%r287, %r252, %r284;
	mul.lo.s32 	%r288, %r284, -766435501;
	mul.hi.u32 	%r289, %r255, %r286;
	mul.lo.s32 	%r290, %r286, -845247145;
	xor.b32  	%r291, %r282, %r289;
	xor.b32  	%r292, %r291, %r11;
	xor.b32  	%r293, %r280, %r287;
	xor.b32  	%r294, %r293, %r12;
	mul.hi.u32 	%r295, %r252, %r292;
	mul.lo.s32 	%r296, %r292, -766435501;
	mul.hi.u32 	%r297, %r255, %r294;
	mul.lo.s32 	%r298, %r294, -845247145;
	xor.b32  	%r299, %r290, %r297;
	xor.b32  	%r300, %r299, %r13;
	xor.b32  	%r301, %r288, %r295;
	add.s32 	%r302, %r3, -1459197799;
	xor.b32  	%r303, %r301, %r302;
	mul.hi.u32 	%r304, %r252, %r300;
	mul.lo.s32 	%r305, %r300, -766435501;
	mul.hi.u32 	%r306, %r255, %r303;
	mul.lo.s32 	%r307, %r303, -845247145;
	xor.b32  	%r308, %r298, %r306;
	xor.b32  	%r309, %r308, %r15;
	xor.b32  	%r310, %r296, %r304;
	xor.b32  	%r311, %r310, %r16;
	mul.hi.u32 	%r312, %r252, %r309;
	mul.lo.s32 	%r313, %r309, -766435501;
	mul.hi.u32 	%r314, %r255, %r311;
	mul.lo.s32 	%r315, %r311, -845247145;
	xor.b32  	%r316, %r307, %r314;
	xor.b32  	%r317, %r316, %r17;
	xor.b32  	%r318, %r305, %r312;
	xor.b32  	%r319, %r318, %r18;
	mul.hi.u32 	%r320, %r252, %r317;
	mul.lo.s32 	%r321, %r317, -766435501;
	mul.hi.u32 	%r322, %r255, %r319;
	mul.lo.s32 	%r323, %r319, -845247145;
	xor.b32  	%r324, %r315, %r322;
	xor.b32  	%r325, %r324, %r19;
	xor.b32  	%r326, %r313, %r320;
	xor.b32  	%r327, %r326, %r20;
	mul.hi.u32 	%r328, %r252, %r325;
	mul.lo.s32 	%r61, %r325, -766435501;
	mul.hi.u32 	%r329, %r255, %r327;
	mul.lo.s32 	%r360, %r327, -845247145;
	xor.b32  	%r330, %r323, %r329;
	xor.b32  	%r361, %r330, %r21;
	xor.b32  	%r331, %r321, %r328;
	xor.b32  	%r64, %r331, %r22;
	mov.b32 	%r357, 0;
	mov.u32 	%r355, %r358;
	mov.u32 	%r356, %r359;
	mov.u32 	%r358, %r61;
	mov.u32 	%r359, %r64;
	bra.uni 	$L__BB0_15;
$L__BB0_10:
	add.s32 	%r365, %r365, 1;
	setp.ne.s32 	%p6, %r365, 0;
	@%p6 bra 	$L__BB0_13;
	add.s32 	%r364, %r364, 1;
	setp.ne.s32 	%p7, %r364, 0;
	@%p7 bra 	$L__BB0_13;
	add.s32 	%r363, %r363, 1;
	setp.eq.s32 	%p8, %r363, 0;
	selp.u32 	%r167, 1, 0, %p8;
	add.s32 	%r362, %r362, %r167;
	mov.b32 	%r364, 0;
$L__BB0_13:
	mov.b32 	%r169, -766435501;
	mul.hi.u32 	%r170, %r169, %r365;
	mul.lo.s32 	%r171, %r365, -766435501;
	mov.b32 	%r172, -845247145;
	mul.hi.u32 	%r173, %r172, %r363;
	mul.lo.s32 	%r174, %r363, -845247145;
	xor.b32  	%r175, %r173, %r2;
	xor.b32  	%r176, %r175, %r364;
	xor.b32  	%r177, %r170, %r3;
	xor.b32  	%r178, %r177, %r362;
	mul.hi.u32 	%r179, %r169, %r176;
	mul.lo.s32 	%r180, %r176, -766435501;
	mul.hi.u32 	%r181, %r172, %r178;
	mul.lo.s32 	%r182, %r178, -845247145;
	xor.b32  	%r183, %r174, %r181;
	xor.b32  	%r184, %r183, %r5;
	xor.b32  	%r185, %r171, %r179;
	add.s32 	%r186, %r3, -1150833019;
	xor.b32  	%r187, %r185, %r186;
	mul.hi.u32 	%r188, %r169, %r184;
	mul.lo.s32 	%r189, %r184, -766435501;
	mul.hi.u32 	%r190, %r172, %r187;
	mul.lo.s32 	%r191, %r187, -845247145;
	xor.b32  	%r192, %r182, %r190;
	xor.b32  	%r193, %r192, %r7;
	xor.b32  	%r194, %r180, %r188;
	xor.b32  	%r195, %r194, %r8;
	mul.hi.u32 	%r196, %r169, %r193;
	mul.lo.s32 	%r197, %r193, -766435501;
	mul.hi.u32 	%r198, %r172, %r195;
	mul.lo.s32 	%r199, %r195, -845247145;
	xor.b32  	%r200, %r191, %r198;
	xor.b32  	%r201, %r200, %r9;
	xor.b32  	%r202, %r189, %r196;
	xor.b32  	%r203, %r202, %r10;
	mul.hi.u32 	%r204, %r169, %r201;
	mul.lo.s32 	%r205, %r201, -766435501;
	mul.hi.u32 	%r206, %r172, %r203;
	mul.lo.s32 	%r207, %r203, -845247145;
	xor.b32  	%r208, %r199, %r206;
	xor.b32  	%r209, %r208, %r11;
	xor.b32  	%r210, %r197, %r204;
	xor.b32  	%r211, %r210, %r12;
	mul.hi.u32 	%r212, %r169, %r209;
	mul.lo.s32 	%r213, %r209, -766435501;
	mul.hi.u32 	%r214, %r172, %r211;
	mul.lo.s32 	%r215, %r211, -845247145;
	xor.b32  	%r216, %r207, %r214;
	xor.b32  	%r217, %r216, %r13;
	xor.b32  	%r218, %r205, %r212;
	add.s32 	%r219, %r3, -1459197799;
	xor.b32  	%r220, %r218, %r219;
	mul.hi.u32 	%r221, %r169, %r217;
	mul.lo.s32 	%r222, %r217, -766435501;
	mul.hi.u32 	%r223, %r172, %r220;
	mul.lo.s32 	%r224, %r220, -845247145;
	xor.b32  	%r225, %r215, %r223;
	xor.b32  	%r226, %r225, %r15;
	xor.b32  	%r227, %r213, %r221;
	xor.b32  	%r228, %r227, %r16;
	mul.hi.u32 	%r229, %r169, %r226;
	mul.lo.s32 	%r230, %r226, -766435501;
	mul.hi.u32 	%r231, %r172, %r228;
	mul.lo.s32 	%r232, %r228, -845247145;
	xor.b32  	%r233, %r224, %r231;
	xor.b32  	%r234, %r233, %r17;
	xor.b32  	%r235, %r222, %r229;
	xor.b32  	%r236, %r235, %r18;
	mul.hi.u32 	%r237, %r169, %r234;
	mul.lo.s32 	%r238, %r234, -766435501;
	mul.hi.u32 	%r239, %r172, %r236;
	mul.lo.s32 	%r240, %r236, -845247145;
	xor.b32  	%r241, %r232, %r239;
	xor.b32  	%r242, %r241, %r19;
	xor.b32  	%r243, %r230, %r237;
	xor.b32  	%r244, %r243, %r20;
	mul.hi.u32 	%r245, %r169, %r242;
	mul.lo.s32 	%r49, %r242, -766435501;
	mul.hi.u32 	%r246, %r172, %r244;
	mul.lo.s32 	%r360, %r244, -845247145;
	xor.b32  	%r247, %r240, %r246;
	xor.b32  	%r355, %r247, %r21;
	xor.b32  	%r248, %r238, %r245;
	xor.b32  	%r359, %r248, %r22;
	mov.b32 	%r357, 1;
	mov.u32 	%r356, %r358;
	mov.u32 	%r358, %r49;
	mov.u32 	%r361, %r355;
	bra.uni 	$L__BB0_15;
$L__BB0_14:
	add.s32 	%r357, %r40, 2;
	setp.eq.s32 	%p12, %r40, 0;
	selp.b32 	%r355, %r360, %r361, %p12;
	mov.u32 	%r356, %r361;
$L__BB0_15:
	cvt.rn.f32.u32 	%f1, %r356;
	fma.rn.f32 	%f2, %f1, 0f2F800000, 0f2F000000;
	cvt.f64.f32 	%fd1, %f2;
	setp.leu.f64 	%p13, %fd1, 0d3FE851EB851EB852;
	setp.gt.f64 	%p14, %fd1, 0d3FE851EB851EB852;
	cvt.rn.f32.u32 	%f3, %r355;
	fma.rn.f32 	%f4, %f3, 0f2F800000, 0f2F000000;
	cvt.f64.f32 	%fd2, %f4;
	selp.f64 	%fd3, 0d3FF0000000000000, 0d0000000000000000, %p14;
	selp.f64 	%fd4, 0d3FE7FFFFFFFFFFFF, 0d0000000000000000, %p13;
	fma.rn.f64 	%fd5, %fd3, 0d3FE9555555555556, %fd4;
	setp.lt.f64 	%p15, %fd5, %fd2;
	selp.u32 	%r332, 1, 0, %p14;
	shl.b32 	%r333, %r332, %r337;
	add.s32 	%r366, %r333, %r366;
	selp.u32 	%r334, 1, 0, %p15;
	shl.b32 	%r335, %r334, %r337;
	add.s32 	%r367, %r335, %r367;
	add.s32 	%r337, %r337, 1;
	add.s32 	%r336, %r336, 1;
	setp.ne.s32 	%p16, %r336, 0;
	@%p16 bra 	$L__BB0_3;
$L__BB0_16:
	ld.param.u64 	%rd10, [_Z22generateKroneckerEdgesPiS_iim_param_1];
	ld.param.u64 	%rd9, [_Z22generateKroneckerEdgesPiS_iim_param_0];
	cvta.to.global.u64 	%rd4, %rd9;
	mul.wide.s32 	%rd5, %r1, 4;
	add.s64 	%rd6, %rd4, %rd5;
	st.global.u32 	[%rd6], %r366;
	cvta.to.global.u64 	%rd7, %rd10;
	add.s64 	%rd8, %rd7, %rd5;
	st.global.u32 	[%rd8], %r367;
$L__BB0_17:
	ret;

}


// ===== COMPILED SASS (sm_100) =====

	.target	sm_100

	.elftype	@"ET_EXEC"


//--------------------- .note.nv.tkinfo           --------------------------
	.section	.note.nv.tkinfo,"",@"SHT_NOTE"
	.sectionflags	@"SHF_NOTE_NV_TKINFO"
	.tkinfo
        /*0018*/ 	.word	0x00000002
        /*0030*/ 	.string	""
        /*0030*/ 	.string	"ptxas"
        /*0030*/ 	.string	"Cuda compilation tools, release 13.0, V13.0.88"
        /*0030*/ 	.string	"Build cuda_13.0.r13.0/compiler.36424714_0"
        /*0030*/ 	.string	"-arch sm_100 -m 64 "



//--------------------- .note.nv.cuinfo           --------------------------
	.section	.note.nv.cuinfo,"",@"SHT_NOTE"
	.sectionflags	@"SHF_NOTE_NV_CUINFO"
        /*0018*/ 	.short	0x0002
        /*001a*/ 	.short	0x0064
        /*001c*/ 	.short	0x0082
	.zero		2


//--------------------- .nv.info                  --------------------------
	.section	.nv.info,"",@"SHT_CUDA_INFO"
	.align	4


	//----- nvinfo : EIATTR_REGCOUNT
	.align		4
        /*0000*/ 	.byte	0x04, 0x2f
        /*0002*/ 	.short	(.L_10 - .L_9)
	.align		4
.L_9:
        /*0004*/ 	.word	index@(_Z22generateKroneckerEdgesPiS_iim)
        /*0008*/ 	.word	0x00000018


	//----- nvinfo : EIATTR_FRAME_SIZE
	.align		4
.L_10:
        /*000c*/ 	.byte	0x04, 0x11
        /*000e*/ 	.short	(.L_12 - .L_11)
	.align		4
.L_11:
        /*0010*/ 	.word	index@(_Z22generateKroneckerEdgesPiS_iim)
        /*0014*/ 	.word	0x00000000


	//----- nvinfo : EIATTR_MIN_STACK_SIZE
	.align		4
.L_12:
        /*0018*/ 	.byte	0x04, 0x12
        /*001a*/ 	.short	(.L_14 - .L_13)
	.align		4
.L_13:
        /*001c*/ 	.word	index@(_Z22generateKroneckerEdgesPiS_iim)
        /*0020*/ 	.word	0x00000000
.L_14:


//--------------------- .nv.compat                --------------------------
	.section	.nv.compat,"",@"SHT_CUDA_COMPAT_INFO"
	.align	4
        /*0000*/ 	.byte	0x02, 0x09, 0x00, 0x00, 0x02, 0x02, 0x01, 0x00, 0x02, 0x05, 0x05, 0x00, 0x03, 0x07, 0x01, 0x01
        /*0010*/ 	.byte	0x02, 0x03, 0x00, 0x00, 0x02, 0x06, 0x01, 0x00, 0x04, 0x0b, 0x08, 0x00, 0x01, 0x00, 0x00, 0x00
        /*0020*/ 	.byte	0x00, 0x00, 0x00, 0x00


//--------------------- .nv.info._Z22generateKroneckerEdgesPiS_iim --------------------------
	.section	.nv.info._Z22generateKroneckerEdgesPiS_iim,"",@"SHT_CUDA_INFO"
	.sectionflags	@""
	.align	4


	//----- nvinfo : EIATTR_CUDA_API_VERSION
	.align		4
        /*0000*/ 	.byte	0x04, 0x37
        /*0002*/ 	.short	(.L_16 - .L_15)
.L_15:
        /*0004*/ 	.word	0x00000082


	//----- nvinfo : EIATTR_KPARAM_INFO
	.align		4
.L_16:
        /*0008*/ 	.byte	0x04, 0x17
        /*000a*/ 	.short	(.L_18 - .L_17)
.L_17:
        /*000c*/ 	.word	0x00000000
        /*0010*/ 	.short	0x0004
        /*0012*/ 	.short	0x0018
        /*0014*/ 	.byte	0x00, 0xf0, 0x21, 0x00


	//----- nvinfo : EIATTR_KPARAM_INFO
	.align		4
.L_18:
        /*0018*/ 	.byte	0x04, 0x17
        /*001a*/ 	.short	(.L_20 - .L_19)
.L_19:
        /*001c*/ 	.word	0x00000000
        /*0020*/ 	.short	0x0003
        /*0022*/ 	.short	0x0014
        /*0024*/ 	.byte	0x00, 0xf0, 0x11, 0x00


	//----- nvinfo : EIATTR_KPARAM_INFO
	.align		4
.L_20:
        /*0028*/ 	.byte	0x04, 0x17
        /*002a*/ 	.short	(.L_22 - .L_21)
.L_21:
        /*002c*/ 	.word	0x00000000
        /*0030*/ 	.short	0x0002
        /*0032*/ 	.short	0x0010
        /*0034*/ 	.byte	0x00, 0xf0, 0x11, 0x00


	//----- nvinfo : EIATTR_KPARAM_INFO
	.align		4
.L_22:
        /*0038*/ 	.byte	0x04, 0x17
        /*003a*/ 	.short	(.L_24 - .L_23)
.L_23:
        /*003c*/ 	.word	0x00000000
        /*0040*/ 	.short	0x0001
        /*0042*/ 	.short	0x0008
        /*0044*/ 	.byte	0x00, 0xf5, 0x21, 0x00


	//----- nvinfo : EIATTR_KPARAM_INFO
	.align		4
.L_24:
        /*0048*/ 	.byte	0x04, 0x17
        /*004a*/ 	.short	(.L_26 - .L_25)
.L_25:
        /*004c*/ 	.word	0x00000000
        /*0050*/ 	.short	0x0000
        /*0052*/ 	.short	0x0000
        /*0054*/ 	.byte	0x00, 0xf5, 0x21, 0x00


	//----- nvinfo : EIATTR_SPARSE_MMA_MASK
	.align		4
.L_26:
        /*0058*/ 	.byte	0x03, 0x50
        /*005a*/ 	.short	0x0000


	//----- nvinfo : EIATTR_MAXREG_COUNT
	.align		4
        /*005c*/ 	.byte	0x03, 0x1b
        /*005e*/ 	.short	0x00ff


	//----- nvinfo : EIATTR_MERCURY_ISA_VERSION
	.align		4
        /*0060*/ 	.byte	0x03, 0x5f
        /*0062*/ 	.short	0x0101


	//----- nvinfo : EIATTR_VRC_CTA_INIT_COUNT
	.align		4
        /*0064*/ 	.byte	0x02, 0x4a
	.zero		1
	.zero		1


	//----- nvinfo : EIATTR_EXIT_INSTR_OFFSETS
	.align		4
        /*0068*/ 	.byte	0x04, 0x1c
        /*006a*/ 	.short	(.L_28 - .L_27)


	//   ....[0]....
.L_27:
        /*006c*/ 	.word	0x00000080


	//   ....[1]....
        /*0070*/ 	.word	0x00001080


	//----- nvinfo : EIATTR_CBANK_PARAM_SIZE
	.align		4
.L_28:
        /*0074*/ 	.byte	0x03, 0x19
        /*0076*/ 	.short	0x0020


	//----- nvinfo : EIATTR_PARAM_CBANK
	.align		4
        /*0078*/ 	.byte	0x04, 0x0a
        /*007a*/ 	.short	(.L_30 - .L_29)
	.align		4
.L_29:
        /*007c*/ 	.word	index@(.nv.constant0._Z22generateKroneckerEdgesPiS_iim)
        /*0080*/ 	.short	0x0380
        /*0082*/ 	.short	0x0020


	//----- nvinfo : EIATTR_SW_WAR
	.align		4
.L_30:
        /*0084*/ 	.byte	0x04, 0x36
        /*0086*/ 	.short	(.L_32 - .L_31)
.L_31:
        /*0088*/ 	.word	0x00000008
.L_32:


//--------------------- .nv.callgraph             --------------------------
	.section	.nv.callgraph,"",@"SHT_CUDA_CALLGRAPH"
	.align	4
	.sectionentsize	8
	.align		4
        /*0000*/ 	.word	0x00000000
	.align		4
        /*0004*/ 	.word	0xffffffff
	.align		4
        /*0008*/ 	.word	0x00000000
	.align		4
        /*000c*/ 	.word	0xfffffffe
	.align		4
        /*0010*/ 	.word	0x00000000
	.align		4
        /*0014*/ 	.word	0xfffffffd
	.align		4
        /*0018*/ 	.word	0x00000000
	.align		4
        /*001c*/ 	.word	0xfffffffc


//--------------------- .nv.constant4             --------------------------
	.section	.nv.constant4,"a",@progbits
	.align	8
	.align		8
.nv.constant4:
        /*0000*/ 	.dword	precalc_xorwow_matrix
	.align		8
        /*0008*/ 	.dword	precalc_xorwow_offset_matrix
	.align		8
        /*0010*/ 	.dword	mrg32k3aM1
	.align		8
        /*0018*/ 	.dword	mrg32k3aM2
	.align		8
        /*0020*/ 	.dword	mrg32k3aM1SubSeq
	.align		8
        /*0028*/ 	.dword	mrg32k3aM2SubSeq
	.align		8
        /*0030*/ 	.dword	mrg32k3aM1Seq
	.align		8
        /*0038*/ 	.dword	mrg32k3aM2Seq


//--------------------- .nv.constant3             --------------------------
	.section	.nv.constant3,"a",@progbits
	.align	8
.nv.constant3:
	.type		__cr_lgamma_table,@object
	.size		__cr_lgamma_table,(.L_8 - __cr_lgamma_table)
__cr_lgamma_table:
        /*0000*/ 	.byte	0x00, 0x00, 0x00, 0x00, 0x00, 0x00, 0x00, 0x00, 0x00, 0x00, 0x00, 0x00, 0x00, 0x00, 0x00, 0x00
        /*0010*/ 	.byte	0xef, 0x39, 0xfa, 0xfe, 0x42, 0x2e, 0xe6, 0x3f, 0x02, 0x20, 0x2a, 0xfa, 0x0b, 0xab, 0xfc, 0x3f
        /*0020*/ 	.byte	0xf9, 0x2c, 0x92, 0x7c, 0xa7, 0x6c, 0x09, 0x40, 0xc9, 0x79, 0x44, 0x3c, 0x64, 0x26, 0x13, 0x40
        /*0030*/ 	.byte	0xca, 0x01, 0xcf, 0x3a, 0x27, 0x51, 0x1a, 0x40, 0x30, 0xcc, 0x2d, 0xf3, 0xe1, 0x0c, 0x21, 0x40
        /*0040*/ 	.byte	0x0d, 0xb7, 0xfc, 0x82, 0x8e, 0x35, 0x25, 0x40
.L_8:


//--------------------- .text._Z22generateKroneckerEdgesPiS_iim --------------------------
	.section	.text._Z22generateKroneckerEdgesPiS_iim,"ax",@progbits
	.align	128
        .global         _Z22generateKroneckerEdgesPiS_iim
        .type           _Z22generateKroneckerEdgesPiS_iim,@function
        .size           _Z22generateKroneckerEdgesPiS_iim,(.L_x_8 - _Z22generateKroneckerEdgesPiS_iim)
        .other          _Z22generateKroneckerEdgesPiS_iim,@"STO_CUDA_ENTRY STV_DEFAULT"
_Z22generateKroneckerEdgesPiS_iim:
.text._Z22generateKroneckerEdgesPiS_iim:
[----:B------:R-:W-:Y:S01]  /*0000*/  LDC R1, c[0x0][0x37c] ;  /* 0x0000df00ff017b82 */ /* 0x000fe20000000800 */
[----:B------:R-:W0:Y:S07]  /*0010*/  S2R R3, SR_TID.X ;  /* 0x0000000000037919 */ /* 0x000e2e0000002100 */
[----:B------:R-:W0:Y:S01]  /*0020*/  S2UR UR5, SR_CTAID.X ;  /* 0x00000000000579c3 */ /* 0x000e220000002500 */
[----:B------:R-:W1:Y:S07]  /*0030*/  LDCU.64 UR30, c[0x0][0x390] ;  /* 0x00007200ff1e77ac */ /* 0x000e6e0008000a00 */
[----:B------:R-:W0:Y:S01]  /*0040*/  LDC R0, c[0x0][0x360] ;  /* 0x0000d800ff007b82 */ /* 0x000e220000000800 */
[----:B-1----:R-:W-:Y:S01]  /*0050*/  USHF.L.U32 UR4, UR31, UR30, URZ ;  /* 0x0000001e1f047299 */ /* 0x002fe200080006ff */
[----:B0-----:R-:W-:-:S05]  /*0060*/  IMAD R0, R0, UR5, R3 ;  /* 0x0000000500007c24 */ /* 0x001fca000f8e0203 */
[----:B------:R-:W-:-:S13]  /*0070*/  ISETP.GE.AND P0, PT, R0, UR4, PT ;  /* 0x0000000400007c0c */ /* 0x000fda000bf06270 */
[----:B------:R-:W-:Y:S05]  /*0080*/  @P0 EXIT ;  /* 0x000000000000094d */ /* 0x000fea0003800000 */
[----:B------:R-:W-:Y:S01]  /*0090*/  UISETP.GE.AND UP0, UPT, UR30, 0x1, UPT ;  /* 0x000000011e00788c */ /* 0x000fe2000bf06270 */
[----:B------:R-:W-:Y:S01]  /*00a0*/  CS2R R12, SRZ ;  /* 0x00000000000c7805 */ /* 0x000fe2000001ff00 */
[----:B------:R-:W0:Y:S07]  /*00b0*/  LDCU.64 UR26, c[0x0][0x358] ;  /* 0x00006b00ff1a77ac */ /* 0x000e2e0008000a00 */
[----:B------:R-:W-:Y:S05]  /*00c0*/  BRA.U !UP0, `(.L_x_0) ;  /* 0x0000000d08d47547 */ /* 0x000fea000b800000 */
[----:B------:R-:W1:Y:S01]  /*00d0*/  LDCU.64 UR4, c[0x0][0x398] ;  /* 0x00007300ff0477ac */ /* 0x000e620008000a00 */
[----:B------:R-:W-:Y:S01]  /*00e0*/  IMAD.HI.U32 R2, R0, -0x326172a9, RZ ;  /* 0xcd9e8d5700027827 */ /* 0x000fe200078e00ff */
[----:B------:R-:W-:-:S03]  /*00f0*/  SHF.R.S32.HI R14, RZ, 0x1f, R0 ;  /* 0x0000001fff0e7819 */ /* 0x000fc60000011400 */
[----:B------:R-:W-:Y:S01]  /*0100*/  HFMA2 R15, -RZ, RZ, 0, 0 ;  /* 0x00000000ff0f7431 */ /* 0x000fe200000001ff */
[----:B------:R-:W-:Y:S01]  /*0110*/  CS2R R12, SRZ ;  /* 0x00000000000c7805 */ /* 0x000fe2000001ff00 */
[----:B------:R-:W-:Y:S01]  /*0120*/  IMAD R5, R0, -0x326172a9, RZ ;  /* 0xcd9e8d5700057824 */ /* 0x000fe200078e02ff */
[----:B------:R-:W-:Y:S01]  /*0130*/  UIADD3 UR10, UPT, UPT, -UR30, URZ, URZ ;  /* 0x000000ff1e0a7290 */ /* 0x000fe2000fffe1ff */
[----:B------:R-:W-:Y:S01]  /*0140*/  IMAD.MOV.U32 R17, RZ, RZ, R0 ;  /* 0x000000ffff117224 */ /* 0x000fe200078e0000 */
[----:B-1----:R-:W-:Y:S01]  /*0150*/  LOP3.LUT R2, R2, UR4, RZ, 0x3c, !PT ;  /* 0x0000000402027c12 */ /* 0x002fe2000f8e3cff */
[----:B------:R-:W-:Y:S02]  /*0160*/  UIADD3 UR6, UPT, UPT, UR5, -0x4498517b, URZ ;  /* 0xbb67ae8505067890 */ /* 0x000fe4000fffe0ff */
[----:B------:R-:W-:Y:S01]  /*0170*/  LOP3.LUT R3, R14, UR5, RZ, 0x3c, !PT ;  /* 0x000000050e037c12 */ /* 0x000fe2000f8e3cff */
[----:B------:R-:W-:Y:S01]  /*0180*/  UIADD3 UR11, UPT, UPT, UR4, -0x61c88647, URZ ;  /* 0x9e3779b9040b7890 */ /* 0x000fe2000fffe0ff */
[----:B------:R-:W-:Y:S01]  /*0190*/  IMAD.HI.U32 R6, R2, -0x2daee0ad, RZ ;  /* 0xd2511f5302067827 */ /* 0x000fe200078e00ff */
[----:B------:R-:W-:-:S02]  /*01a0*/  UIADD3 UR12, UPT, UPT, UR4, 0x3c6ef372, URZ ;  /* 0x3c6ef372040c7890 */ /* 0x000fc4000fffe0ff */
[----:B------:R-:W-:Y:S01]  /*01b0*/  UIADD3 UR13, UPT, UPT, UR5, 0x76cf5d0a, URZ ;  /* 0x76cf5d0a050d7890 */ /* 0x000fe2000fffe0ff */
[C---:B------:R-:W-:Y:S01]  /*01c0*/  IMAD.HI.U32 R4, R3.reuse, -0x326172a9, RZ ;  /* 0xcd9e8d5703047827 */ /* 0x040fe200078e00ff */
[----:B------:R-:W-:Y:S01]  /*01d0*/  LOP3.LUT R6, R6, UR6, RZ, 0x3c, !PT ;  /* 0x0000000606067c12 */ /* 0x000fe2000f8e3cff */
[----:B------:R-:W-:Y:S02]  /*01e0*/  UIADD3 UR14, UPT, UPT, UR4, -0x255992d5, URZ ;  /* 0xdaa66d2b040e7890 */ /* 0x000fe4000fffe0ff */
[----:B------:R-:W-:Y:S01]  /*01f0*/  IMAD R8, R3, -0x326172a9, RZ ;  /* 0xcd9e8d5703087824 */ /* 0x000fe200078e02ff */
[----:B------:R-:W-:Y:S01]  /*0200*/  LOP3.LUT R4, R5, UR11, R4, 0x96, !PT ;  /* 0x0000000b05047c12 */ /* 0x000fe2000f8e9604 */
[----:B------:R-:W-:Y:S01]  /*0210*/  IMAD R5, R2, -0x2daee0ad, RZ ;  /* 0xd2511f5302057824 */ /* 0x000fe200078e02ff */
[----:B------:R-:W-:Y:S01]  /*0220*/  UIADD3 UR15, UPT, UPT, UR5, 0x32370b8f, URZ ;  /* 0x32370b8f050f7890 */ /* 0x000fe2000fffe0ff */
[----:B------:R-:W-:Y:S01]  /*0230*/  IMAD.HI.U32 R3, R6, -0x326172a9, RZ ;  /* 0xcd9e8d5706037827 */ /* 0x000fe200078e00ff */
[----:B------:R-:W-:-:S02]  /*0240*/  UIADD3 UR16, UPT, UPT, UR4, 0x78dde6e4, URZ ;  /* 0x78dde6e404107890 */ /* 0x000fc4000fffe0ff */
[----:B------:R-:W-:Y:S01]  /*0250*/  UIADD3 UR17, UPT, UPT, UR5, -0x126145ec, URZ ;  /* 0xed9eba1405117890 */ /* 0x000fe2000fffe0ff */
[----:B------:R-:W-:Y:S01]  /*0260*/  IMAD.HI.U32 R2, R4, -0x2daee0ad, RZ ;  /* 0xd2511f5304027827 */ /* 0x000fe200078e00ff */
[----:B------:R-:W-:Y:S01]  /*0270*/  LOP3.LUT R3, R8, UR12, R3, 0x96, !PT ;  /* 0x0000000c08037c12 */ /* 0x000fe2000f8e9603 */
[----:B------:R-:W-:Y:S02]  /*0280*/  UIADD3 UR18, UPT, UPT, UR4, 0x1715609d, URZ ;  /* 0x1715609d04127890 */ /* 0x000fe4000fffe0ff */
[----:B------:R-:W-:Y:S01]  /*0290*/  IMAD R8, R4, -0x2daee0ad, RZ ;  /* 0xd2511f5304087824 */ /* 0x000fe200078e02ff */
[----:B------:R-:W-:Y:S01]  /*02a0*/  LOP3.LUT R2, R5, UR13, R2, 0x96, !PT ;  /* 0x0000000d05027c12 */ /* 0x000fe2000f8e9602 */
[----:B------:R-:W-:Y:S01]  /*02b0*/  IMAD.HI.U32 R7, R3, -0x2daee0ad, RZ ;  /* 0xd2511f5303077827 */ /* 0x000fe200078e00ff */
[----:B------:R-:W-:Y:S02]  /*02c0*/  UIADD3 UR6, UPT, UPT, UR5, -0x56f99767, URZ ;  /* 0xa906689905067890 */ /* 0x000fe4000fffe0ff */
[----:B------:R-:W-:Y:S01]  /*02d0*/  UIADD3 UR19, UPT, UPT, UR4, -0x4ab325aa, URZ ;  /* 0xb54cda5604137890 */ /* 0x000fe2000fffe0ff */
[----:B------:R-:W-:Y:S01]  /*02e0*/  IMAD R5, R6, -0x326172a9, RZ ;  /* 0xcd9e8d5706057824 */ /* 0x000fe200078e02ff */
[----:B------:R-:W-:Y:S01]  /*02f0*/  LOP3.LUT R7, R8, UR15, R7, 0x96, !PT ;  /* 0x0000000f08077c12 */ /* 0x000fe2000f8e9607 */
[----:B------:R-:W-:Y:S01]  /*0300*/  IMAD.HI.U32 R4, R2, -0x326172a9, RZ ;  /* 0xcd9e8d5702047827 */ /* 0x000fe200078e00ff */
[----:B------:R-:W-:-:S02]  /*0310*/  UIADD3 UR20, UPT, UPT, UR5, 0x646e171e, URZ ;  /* 0x646e171e05147890 */ /* 0x000fc4000fffe0ff */
[----:B------:R-:W-:Y:S01]  /*0320*/  UIADD3 UR21, UPT, UPT, UR4, 0x5384540f, URZ ;  /* 0x5384540f04157890 */ /* 0x000fe2000fffe0ff */
[----:B------:R-:W-:Y:S01]  /*0330*/  IMAD R6, R3, -0x2daee0ad, RZ ;  /* 0xd2511f5303067824 */ /* 0x000fe200078e02ff */
[----:B------:R-:W-:Y:S01]  /*0340*/  LOP3.LUT R4, R5, UR14, R4, 0x96, !PT ;  /* 0x0000000e05047c12 */ /* 0x000fe2000f8e9604 */
[----:B------:R-:W-:Y:S01]  /*0350*/  IMAD R5, R2, -0x326172a9, RZ ;  /* 0xcd9e8d5702057824 */ /* 0x000fe200078e02ff */
[----:B------:R-:W-:Y:S01]  /*0360*/  UIADD3 UR22, UPT, UPT, UR5, 0x1fd5c5a3, URZ ;  /* 0x1fd5c5a305167890 */ /* 0x000fe2000fffe0ff */
[----:B------:R-:W-:Y:S01]  /*0370*/  IMAD.HI.U32 R2, R7, -0x326172a9, RZ ;  /* 0xcd9e8d5707027827 */ /* 0x000fe200078e00ff */
[----:B------:R-:W-:Y:S02]  /*0380*/  UIADD3 UR23, UPT, UPT, UR4, -0xe443238, URZ ;  /* 0xf1bbcdc804177890 */ /* 0x000fe4000fffe0ff */
[----:B------:R-:W-:Y:S01]  /*0390*/  UIADD3 UR24, UPT, UPT, UR5, -0x24c28bd8, URZ ;  /* 0xdb3d742805187890 */ /* 0x000fe2000fffe0ff */
[----:B------:R-:W-:Y:S01]  /*03a0*/  IMAD.HI.U32 R3, R4, -0x2daee0ad, RZ ;  /* 0xd2511f5304037827 */ /* 0x000fe200078e00ff */
[----:B------:R-:W-:Y:S01]  /*03b0*/  LOP3.LUT R2, R5, UR16, R2, 0x96, !PT ;  /* 0x0000001005027c12 */ /* 0x000fe2000f8e9602 */
[----:B------:R-:W-:-:S02]  /*03c0*/  UIADD3 UR7, UPT, UPT, UR4, -0x700cb87f, URZ ;  /* 0x8ff3478104077890 */ /* 0x000fc4000fffe0ff */
[----:B------:R-:W-:Y:S01]  /*03d0*/  IMAD R7, R7, -0x326172a9, RZ ;  /* 0xcd9e8d5707077824 */ /* 0x000fe200078e02ff */
[----:B------:R-:W-:Y:S01]  /*03e0*/  LOP3.LUT R3, R6, UR17, R3, 0x96, !PT ;  /* 0x0000001106037c12 */ /* 0x000fe2000f8e9603 */
[----:B------:R-:W-:Y:S01]  /*03f0*/  IMAD R6, R4, -0x2daee0ad, RZ ;  /* 0xd2511f5304067824 */ /* 0x000fe200078e02ff */
[----:B------:R-:W-:Y:S01]  /*0400*/  UIADD3 UR8, UPT, UPT, UR5, -0x695add53, URZ ;  /* 0x96a522ad05087890 */ /* 0x000fe2000fffe0ff */
[----:B------:R-:W-:Y:S01]  /*0410*/  IMAD.HI.U32 R5, R2, -0x2daee0ad, RZ ;  /* 0xd2511f5302057827 */ /* 0x000fe200078e00ff */
[----:B------:R-:W-:Y:S01]  /*0420*/  UMOV UR4, URZ ;  /* 0x000000ff00047c82 */ /* 0x000fe20008000000 */
[----:B------:R-:W-:Y:S02]  /*0430*/  UMOV UR5, URZ ;  /* 0x000000ff00057c82 */ /* 0x000fe40008000000 */
[----:B------:R-:W-:Y:S01]  /*0440*/  IMAD.HI.U32 R4, R3, -0x326172a9, RZ ;  /* 0xcd9e8d5703047827 */ /* 0x000fe200078e00ff */
[----:B------:R-:W-:Y:S01]  /*0450*/  LOP3.LUT R5, R6, UR6, R5, 0x96, !PT ;  /* 0x0000000606057c12 */ /* 0x000fe2000f8e9605 */
[----:B------:R-:W-:-:S02]  /*0460*/  UMOV UR6, URZ ;  /* 0x000000ff00067c82 */ /* 0x000fc40008000000 */
[----:B------:R-:W-:Y:S01]  /*0470*/  IMAD R6, R3, -0x326172a9, RZ ;  /* 0xcd9e8d5703067824 */ /* 0x000fe200078e02ff */
[----:B------:R-:W-:Y:S01]  /*0480*/  LOP3.LUT R4, R7, UR18, R4, 0x96, !PT ;  /* 0x0000001207047c12 */ /* 0x000fe2000f8e9604 */
[----:B------:R-:W-:Y:S02]  /*0490*/  IMAD R7, R2, -0x2daee0ad, RZ ;  /* 0xd2511f5302077824 */ /* 0x000fe400078e02ff */
[----:B------:R-:W-:-:S04]  /*04a0*/  IMAD.HI.U32 R3, R5, -0x326172a9, RZ ;  /* 0xcd9e8d5705037827 */ /* 0x000fc800078e00ff */
[----:B------:R-:W-:Y:S01]  /*04b0*/  IMAD.HI.U32 R2, R4, -0x2daee0ad, RZ ;  /* 0xd2511f5304027827 */ /* 0x000fe200078e00ff */
[----:B------:R-:W-:-:S03]  /*04c0*/  LOP3.LUT R3, R6, UR19, R3, 0x96, !PT ;  /* 0x0000001306037c12 */ /* 0x000fc6000f8e9603 */
        /* <DEDUP_REMOVED lines=14> */
[----:B------:R-:W-:Y:S01]  /*05b0*/  IMAD R7, R4, -0x2daee0ad, RZ ;  /* 0xd2511f5304077824 */ /* 0x000fe200078e02ff */
[----:B------:R-:W1:Y:S01]  /*05c0*/  LDC.64 R2, c[0x0][0x398] ;  /* 0x0000e600ff027b82 */ /* 0x000e620000000a00 */
[----:B------:R-:W-:-:S04]  /*05d0*/  IMAD.HI.U32 R18, R5, -0x2daee0ad, RZ ;  /* 0xd2511f5305127827 */ /* 0x000fc800078e00ff */
[----:B------:R-:W-:Y:S01]  /*05e0*/  IMAD.HI.U32 R11, R8, -0x326172a9, RZ ;  /* 0xcd9e8d57080b7827 */ /* 0x000fe200078e00ff */
[----:B------:R-:W-:-:S03]  /*05f0*/  LOP3.LUT R18, R7, UR8, R18, 0x96, !PT ;  /* 0x0000000807127c12 */ /* 0x000fc6000f8e9612 */
[----:B------:R-:W-:Y:S01]  /*0600*/  IMAD R16, R5, -0x2daee0ad, RZ ;  /* 0xd2511f5305107824 */ /* 0x000fe200078e02ff */
[----:B------:R-:W-:Y:S01]  /*0610*/  LOP3.LUT R11, R6, UR7, R11, 0x96, !PT ;  /* 0x00000007060b7c12 */ /* 0x000fe2000f8e960b */
[----:B------:R-:W-:-:S07]  /*0620*/  IMAD R6, R8, -0x326172a9, RZ ;  /* 0xcd9e8d5708067824 */ /* 0x000fce00078e02ff */
.L_x_6:
[----:B------:R-:W-:Y:S01]  /*0630*/  UISETP.NE.AND UP0, UPT, UR6, 0x1, UPT ;  /* 0x000000010600788c */ /* 0x000fe2000bf05270 */
[----:B------:R-:W-:Y:S01]  /*0640*/  MOV R8, R18 ;  /* 0x0000001200087202 */ /* 0x000fe20000000f00 */
[----:B------:R-:W-:Y:S01]  /*0650*/  IMAD.MOV.U32 R5, RZ, RZ, R6 ;  /* 0x000000ffff057224 */ /* 0x000fe200078e0006 */
[----:B------:R-:W-:Y:S01]  /*0660*/  UMOV UR9, UR6 ;  /* 0x0000000600097c82 */ /* 0x000fe20008000000 */
[----:B------:R-:W-:-:S05]  /*0670*/  UMOV UR6, 0x3 ;  /* 0x0000000300067882 */ /* 0x000fca0000000000 */
[----:B------:R-:W-:Y:S05]  /*0680*/  BRA.U !UP0, `(.L_x_1) ;  /* 0x0000000508f47547 */ /* 0x000fea000b800000 */
[----:B------:R-:W-:-:S09]  /*0690*/  UISETP.NE.AND UP0, UPT, UR9, 0x3, UPT ;  /* 0x000000030900788c */ /* 0x000fd2000bf05270 */
[----:B------:R-:W-:Y:S05]  /*06a0*/  BRA.U !UP0, `(.L_x_2) ;  /* 0x0000000508087547 */ /* 0x000fea000b800000 */
[----:B------:R-:W-:-:S09]  /*06b0*/  UISETP.NE.AND UP0, UPT, UR9, 0x2, UPT ;  /* 0x000000020900788c */ /* 0x000fd2000bf05270 */
[----:B------:R-:W-:Y:S05]  /*06c0*/  BRA.U UP0, `(.L_x_3) ;  /* 0x0000000100ec7547 */ /* 0x000fea000b800000 */
[----:B------:R-:W-:-:S04]  /*06d0*/  UIADD3 UR5, UPT, UPT, UR5, 0x1, URZ ;  /* 0x0000000105057890 */ /* 0x000fc8000fffe0ff */
[----:B------:R-:W-:Y:S02]  /*06e0*/  UISETP.NE.AND UP0, UPT, UR5, URZ, UPT ;  /* 0x000000ff0500728c */ /* 0x000fe4000bf05270 */
[----:B------:R-:W-:-:S07]  /*06f0*/  UIMAD.WIDE.U32 UR28, UR5, -0x2daee0ad, URZ ;  /* 0xd2511f53051c78a5 */ /* 0x000fce000f8e00ff */
[----:B------:R-:W-:Y:S05]  /*0700*/  BRA.U UP0, `(.L_x_4) ;  /* 0x0000000100207547 */ /* 0x000fea000b800000 */
[----:B------:R-:W-:-:S04]  /*0710*/  IADD3 R15, PT, PT, R15, 0x1, RZ ;  /* 0x000000010f0f7810 */ /* 0x000fc80007ffe0ff */
[----:B------:R-:W-:-:S13]  /*0720*/  ISETP.NE.AND P0, PT, R15, RZ, PT ;  /* 0x000000ff0f00720c */ /* 0x000fda0003f05270 */
[----:B------:R-:W-:Y:S01]  /*0730*/  @!P0 VIADD R17, R17, 0x1 ;  /* 0x0000000111118836 */ /* 0x000fe20000000000 */
[----:B------:R-:W-:Y:S02]  /*0740*/  @!P0 IADD3 R4, PT, PT, R14, 0x1, RZ ;  /* 0x000000010e048810 */ /* 0x000fe40007ffe0ff */
[----:B------:R-:W-:Y:S02]  /*0750*/  @!P0 MOV R15, RZ ;  /* 0x000000ff000f8202 */ /* 0x000fe40000000f00 */
[----:B------:R-:W-:-:S13]  /*0760*/  ISETP.NE.AND P1, PT, R17, RZ, !P0 ;  /* 0x000000ff1100720c */ /* 0x000fda0004725270 */
[----:B------:R-:W-:-:S04]  /*0770*/  @P1 IMAD.MOV R4, RZ, RZ, R14 ;  /* 0x000000ffff041224 */ /* 0x000fc800078e020e */
[----:B------:R-:W-:-:S07]  /*0780*/  @!P0 IMAD.MOV.U32 R14, RZ, RZ, R4 ;  /* 0x000000ffff0e8224 */ /* 0x000fce00078e0004 */
.L_x_4:
[----:B------:R-:W-:Y:S01]  /*0790*/  IMAD.WIDE.U32 R8, R17, -0x326172a9, RZ ;  /* 0xcd9e8d5711087825 */ /* 0x000fe200078e00ff */
[----:B-1----:R-:W-:Y:S01]  /*07a0*/  LOP3.LUT R4, R14, UR29, R3, 0x96, !PT ;  /* 0x0000001d0e047c12 */ /* 0x002fe2000f8e9603 */
[----:B------:R-:W-:-:S03]  /*07b0*/  UMOV UR6, URZ ;  /* 0x000000ff00067c82 */ /* 0x000fc60008000000 */
[----:B------:R-:W-:Y:S01]  /*07c0*/  LOP3.LUT R6, R15, R9, R2, 0x96, !PT ;  /* 0x000000090f067212 */ /* 0x000fe200078e9602 */
[----:B------:R-:W-:Y:S01]  /*07d0*/  IMAD.WIDE.U32 R4, R4, -0x326172a9, RZ ;  /* 0xcd9e8d5704047825 */ /* 0x000fe200078e00ff */
[----:B------:R-:W-:-:S03]  /*07e0*/  IADD3 R9, PT, PT, R3, -0x4498517b, RZ ;  /* 0xbb67ae8503097810 */ /* 0x000fc60007ffe0ff */
[----:B------:R-:W-:Y:S01]  /*07f0*/  IMAD.WIDE.U32 R6, R6, -0x2daee0ad, RZ ;  /* 0xd2511f5306067825 */ /* 0x000fe200078e00ff */
[----:B------:R-:W-:-:S04]  /*0800*/  LOP3.LUT R8, R8, UR11, R5, 0x96, !PT ;  /* 0x0000000b08087c12 */ /* 0x000fc8000f8e9605 */
[----:B------:R-:W-:Y:S01]  /*0810*/  LOP3.LUT R10, R9, UR28, R7, 0x96, !PT ;  /* 0x0000001c090a7c12 */ /* 0x000fe2000f8e9607 */
[----:B------:R-:W-:-:S04]  /*0820*/  IMAD.WIDE.U32 R8, R8, -0x2daee0ad, RZ ;  /* 0xd2511f5308087825 */ /* 0x000fc800078e00ff */
        /* <DEDUP_REMOVED lines=13> */
[----:B------:R-:W-:-:S03]  /*0900*/  LOP3.LUT R9, R10, UR18, R5, 0x96, !PT ;  /* 0x000000120a097c12 */ /* 0x000fc6000f8e9605 */
[----:B------:R-:W-:-:S05]  /*0910*/  VIADD R11, R3, 0xa9066899 ;  /* 0xa9066899030b7836 */ /* 0x000fca0000000000 */
[----:B------:R-:W-:Y:S01]  /*0920*/  LOP3.LUT R10, R11, R8, R7, 0x96, !PT ;  /* 0x000000080b0a7212 */ /* 0x000fe200078e9607 */
        /* <DEDUP_REMOVED lines=15> */
[----:B------:R-:W-:Y:S02]  /*0a20*/  LOP3.LUT R9, R8, UR8, R5, 0x96, !PT ;  /* 0x0000000808097c12 */ /* 0x000fe4000f8e9605 */
[----:B------:R-:W-:Y:S01]  /*0a30*/  MOV R8, R16 ;  /* 0x0000001000087202 */ /* 0x000fe20000000f00 */
[----:B------:R-:W-:Y:S01]  /*0a40*/  IMAD.MOV.U32 R16, RZ, RZ, R4 ;  /* 0x000000ffff107224 */ /* 0x000fe200078e0004 */
[----:B------:R-:W-:Y:S01]  /*0a50*/  MOV R5, R18 ;  /* 0x0000001200057202 */ /* 0x000fe20000000f00 */
[----:B------:R-:W-:Y:S01]  /*0a60*/  IMAD.MOV.U32 R18, RZ, RZ, R9 ;  /* 0x000000ffff127224 */ /* 0x000fe200078e0009 */
[----:B------:R-:W-:Y:S06]  /*0a70*/  BRA `(.L_x_1) ;  /* 0x0000000000f87947 */ /* 0x000fec0003800000 */
.L_x_3:
[----:B------:R-:W-:Y:S01]  /*0a80*/  ISETP.NE.AND P0, PT, RZ, UR9, PT ;  /* 0x00000009ff007c0c */ /* 0x000fe2000bf05270 */
[----:B------:R-:W-:Y:S01]  /*0a90*/  UIADD3 UR6, UPT, UPT, UR9, 0x2, URZ ;  /* 0x0000000209067890 */ /* 0x000fe2000fffe0ff */
[-C--:B------:R-:W-:Y:S02]  /*0aa0*/  MOV R5, R11.reuse ;  /* 0x0000000b00057202 */ /* 0x080fe40000000f00 */
[----:B------:R-:W-:Y:S01]  /*0ab0*/  SEL R8, R6, R11, !P0 ;  /* 0x0000000b06087207 */ /* 0x000fe20004000000 */
[----:B------:R-:W-:Y:S08]  /*0ac0*/  BRA `(.L_x_1) ;  /* 0x0000000000e47947 */ /* 0x000ff00003800000 */
.L_x_2:
[----:B------:R-:W-:-:S04]  /*0ad0*/  UIADD3 UR5, UPT, UPT, UR5, 0x1, URZ ;  /* 0x0000000105057890 */ /* 0x000fc8000fffe0ff */
[----:B------:R-:W-:Y:S02]  /*0ae0*/  UISETP.NE.AND UP0, UPT, UR5, URZ, UPT ;  /* 0x000000ff0500728c */ /* 0x000fe4000bf05270 */
[----:B------:R-:W-:-:S07]  /*0af0*/  UIMAD.WIDE.U32 UR28, UR5, -0x2daee0ad, URZ ;  /* 0xd2511f53051c78a5 */ /* 0x000fce000f8e00ff */
[----:B------:R-:W-:Y:S05]  /*0b00*/  BRA.U UP0, `(.L_x_5) ;  /* 0x0000000100207547 */ /* 0x000fea000b800000 */
[----:B------:R-:W-:-:S05]  /*0b10*/  VIADD R15, R15, 0x1 ;  /* 0x000000010f0f7836 */ /* 0x000fca0000000000 */
[----:B------:R-:W-:-:S13]  /*0b20*/  ISETP.NE.AND P0, PT, R15, RZ, PT ;  /* 0x000000ff0f00720c */ /* 0x000fda0003f05270 */
[----:B------:R-:W-:Y:S01]  /*0b30*/  @!P0 IADD3 R17, PT, PT, R17, 0x1, RZ ;  /* 0x0000000111118810 */ /* 0x000fe20007ffe0ff */
[----:B------:R-:W-:Y:S02]  /*0b40*/  @!P0 VIADD R4, R14, 0x1 ;  /* 0x000000010e048836 */ /* 0x000fe40000000000 */
[----:B------:R-:W-:Y:S01]  /*0b50*/  @!P0 IMAD.MOV.U32 R15, RZ, RZ, RZ ;  /* 0x000000ffff0f8224 */ /* 0x000fe200078e00ff */
[----:B------:R-:W-:-:S13]  /*0b60*/  ISETP.NE.AND P1, PT, R17, RZ, !P0 ;  /* 0x000000ff1100720c */ /* 0x000fda0004725270 */
[----:B------:R-:W-:-:S04]  /*0b70*/  @P1 IADD3 R4, PT, PT, R14, RZ, RZ ;  /* 0x000000ff0e041210 */ /* 0x000fc80007ffe0ff */
[----:B------:R-:W-:-:S07]  /*0b80*/  @!P0 MOV R14, R4 ;  /* 0x00000004000e8202 */ /* 0x000fce0000000f00 */
.L_x_5:
[----:B------:R-:W-:Y:S01]  /*0b90*/  IMAD.WIDE.U32 R8, R17, -0x326172a9, RZ ;  /* 0xcd9e8d5711087825 */ /* 0x000fe200078e00ff */
[----:B-1----:R-:W-:Y:S01]  /*0ba0*/  LOP3.LUT R4, R14, UR29, R3, 0x96, !PT ;  /* 0x0000001d0e047c12 */ /* 0x002fe2000f8e9603 */
[----:B------:R-:W-:-:S03]  /*0bb0*/  UMOV UR6, 0x1 ;  /* 0x0000000100067882 */ /* 0x000fc60000000000 */
[----:B------:R-:W-:Y:S01]  /*0bc0*/  LOP3.LUT R6, R15, R9, R2, 0x96, !PT ;  /* 0x000000090f067212 */ /* 0x000fe200078e9602 */
[----:B------:R-:W-:-:S04]  /*0bd0*/  IMAD.WIDE.U32 R4, R4, -0x326172a9, RZ ;  /* 0xcd9e8d5704047825 */ /* 0x000fc800078e00ff */
[----:B------:R-:W-:Y:S01]  /*0be0*/  IMAD.WIDE.U32 R6, R6, -0x2daee0ad, RZ ;  /* 0xd2511f5306067825 */ /* 0x000fe200078e00ff */
[----:B------:R-:W-:-:S03]  /*0bf0*/  LOP3.LUT R8, R8, UR11, R5, 0x96, !PT ;  /* 0x0000000b08087c12 */ /* 0x000fc6000f8e9605 */
[----:B------:R-:W-:-:S05]  /*0c00*/  VIADD R9, R3, 0xbb67ae85 ;  /* 0xbb67ae8503097836 */ /* 0x000fca0000000000 */
        /* <DEDUP_REMOVED lines=13> */
[----:B------:R-:W-:Y:S01]  /*0ce0*/  IMAD.WIDE.U32 R4, R5, -0x326172a9, RZ ;  /* 0xcd9e8d5705047825 */ /* 0x000fe200078e00ff */
[----:B------:R-:W-:-:S03]  /*0cf0*/  IADD3 R11, PT, PT, R3, -0x56f99767, RZ ;  /* 0xa9066899030b7810 */ /* 0x000fc60007ffe0ff */
[----:B------:R-:W-:Y:S01]  /*0d00*/  IMAD.WIDE.U32 R6, R6, -0x2daee0ad, RZ ;  /* 0xd2511f5306067825 */ /* 0x000fe200078e00ff */
[----:B------:R-:W-:-:S04]  /*0d10*/  LOP3.LUT R9, R10, UR18, R5, 0x96, !PT ;  /* 0x000000120a097c12 */ /* 0x000fc8000f8e9605 */
        /* <DEDUP_REMOVED lines=17> */
[----:B------:R-:W-:Y:S01]  /*0e30*/  IMAD.MOV.U32 R5, RZ, RZ, R16 ;  /* 0x000000ffff057224 */ /* 0x000fe200078e0010 */
[----:B------:R-:W-:Y:S01]  /*0e40*/  MOV R16, R4 ;  /* 0x0000000400107202 */ /* 0x000fe20000000f00 */
[----:B------:R-:W-:-:S07]  /*0e50*/  IMAD.MOV.U32 R11, RZ, RZ, R8 ;  /* 0x000000ffff0b7224 */ /* 0x000fce00078e0008 */
.L_x_1:
[----:B------:R-:W-:Y:S01]  /*0e60*/  HFMA2 R9, -RZ, RZ, 0.1171875, 0 ;  /* 0x2f800000ff097431 */ /* 0x000fe200000001ff */
[----:B------:R-:W-:Y:S01]  /*0e70*/  I2FP.F32.U32 R4, R5 ;  /* 0x0000000500047245 */ /* 0x000fe20000201000 */
[----:B------:R-:W-:Y:S01]  /*0e80*/  UMOV UR28, 0x851eb852 ;  /* 0x851eb852001c7882 */ /* 0x000fe20000000000 */
[----:B------:R-:W-:Y:S01]  /*0e90*/  I2FP.F32.U32 R8, R8 ;  /* 0x0000000800087245 */ /* 0x000fe20000201000 */
[----:B------:R-:W-:Y:S01]  /*0ea0*/  UMOV UR29, 0x3fe851eb ;  /* 0x3fe851eb001d7882 */ /* 0x000fe20000000000 */
[----:B------:R-:W-:-:S04]  /*0eb0*/  UIADD3 UR10, UPT, UPT, UR10, 0x1, URZ ;  /* 0x000000010a0a7890 */ /* 0x000fc8000fffe0ff */
[----:B------:R-:W-:Y:S01]  /*0ec0*/  UISETP.NE.AND UP0, UPT, UR10, URZ, UPT ;  /* 0x000000ff0a00728c */ /* 0x000fe2000bf05270 */
[----:B------:R-:W-:-:S04]  /*0ed0*/  FFMA R7, R4, R9, 1.1641532182693481445e-10 ;  /* 0x2f00000004077423 */ /* 0x000fc80000000009 */
[----:B------:R-:W2:Y:S02]  /*0ee0*/  F2F.F64.F32 R4, R7 ;  /* 0x0000000700047310 */ /* 0x000ea40000201800 */
[----:B--2---:R-:W-:Y:S01]  /*0ef0*/  DSETP.GT.AND P0, PT, R4, UR28, PT ;  /* 0x0000001c04007e2a */ /* 0x004fe2000bf04000 */
[----:B------:R-:W-:Y:S01]  /*0f00*/  UMOV UR28, 0x55555556 ;  /* 0x55555556001c7882 */ /* 0x000fe20000000000 */
[----:B------:R-:W-:Y:S01]  /*0f10*/  FFMA R4, R8, R9, 1.1641532182693481445e-10 ;  /* 0x2f00000008047423 */ /* 0x000fe20000000009 */
[----:B------:R-:W-:Y:S01]  /*0f20*/  IMAD.MOV.U32 R8, RZ, RZ, RZ ;  /* 0x000000ffff087224 */ /* 0x000fe200078e00ff */
[----:B------:R-:W-:Y:S02]  /*0f30*/  UMOV UR29, 0x3fe95555 ;  /* 0x3fe95555001d7882 */ /* 0x000fe40000000000 */
[----:B------:R-:W-:Y:S02]  /*0f40*/  FSEL R20, RZ, -QNAN , P0 ;  /* 0xffffffffff147808 */ /* 0x000fe40000000000 */
[----:B------:R-:W2:Y:S01]  /*0f50*/  F2F.F64.F32 R4, R4 ;  /* 0x0000000400047310 */ /* 0x000ea20000201800 */
[----:B------:R-:W-:-:S02]  /*0f60*/  FSEL R21, RZ, 1.8124998807907104492, P0 ;  /* 0x3fe7ffffff157808 */ /* 0x000fc40000000000 */
[----:B------:R-:W-:-:S06]  /*0f70*/  FSEL R9, RZ, 1.875, !P0 ;  /* 0x3ff00000ff097808 */ /* 0x000fcc0004000000 */
[----:B------:R-:W-:-:S08]  /*0f80*/  DFMA R8, R8, UR28, R20 ;  /* 0x0000001c08087c2b */ /* 0x000fd00008000014 */
[----:B--2---:R-:W-:Y:S01]  /*0f90*/  DSETP.GEU.AND P1, PT, R8, R4, PT ;  /* 0x000000040800722a */ /* 0x004fe20003f2e000 */
[----:B------:R-:W-:-:S05]  /*0fa0*/  SEL R5, RZ, 0x1, !P0 ;  /* 0x00000001ff057807 */ /* 0x000fca0004000000 */
[----:B------:R-:W-:Y:S02]  /*0fb0*/  SEL R7, RZ, 0x1, P1 ;  /* 0x00000001ff077807 */ /* 0x000fe40000800000 */
[----:B------:R-:W-:Y:S02]  /*0fc0*/  SHF.L.U32 R5, R5, UR4, RZ ;  /* 0x0000000405057c19 */ /* 0x000fe400080006ff */
[----:B------:R-:W-:Y:S01]  /*0fd0*/  SHF.L.U32 R4, R7, UR4, RZ ;  /* 0x0000000407047c19 */ /* 0x000fe200080006ff */
[----:B------:R-:W-:Y:S01]  /*0fe0*/  UIADD3 UR4, UPT, UPT, UR4, 0x1, URZ ;  /* 0x0000000104047890 */ /* 0x000fe2000fffe0ff */
[----:B------:R-:W-:Y:S02]  /*0ff0*/  IADD3 R12, PT, PT, R5, R12, RZ ;  /* 0x0000000c050c7210 */ /* 0x000fe40007ffe0ff */
[----:B------:R-:W-:Y:S01]  /*1000*/  IADD3 R13, PT, PT, R4, R13, RZ ;  /* 0x0000000d040d7210 */ /* 0x000fe20007ffe0ff */
[----:B------:R-:W-:Y:S08]  /*1010*/  BRA.U UP0, `(.L_x_6) ;  /* 0xfffffff500847547 */ /* 0x000ff0000b83ffff */
.L_x_0:
[----:B-1----:R-:W1:Y:S08]  /*1020*/  LDC.64 R2, c[0x0][0x380] ;  /* 0x0000e000ff027b82 */ /* 0x002e700000000a00 */
[----:B------:R-:W2:Y:S01]  /*1030*/  LDC.64 R4, c[0x0][0x388] ;  /* 0x0000e200ff047b82 */ /* 0x000ea20000000a00 */
[----:B-1----:R-:W-:-:S05]  /*1040*/  IMAD.WIDE R2, R0, 0x4, R2 ;  /* 0x0000000400027825 */ /* 0x002fca00078e0202 */
[----:B0-----:R-:W-:Y:S01]  /*1050*/  STG.E desc[UR26][R2.64], R12 ;  /* 0x0000000c02007986 */ /* 0x001fe2000c10191a */
[----:B--2---:R-:W-:-:S05]  /*1060*/  IMAD.WIDE R4, R0, 0x4, R4 ;  /* 0x0000000400047825 */ /* 0x004fca00078e0204 */
[----:B------:R-:W-:Y:S01]  /*1070*/  STG.E desc[UR26][R4.64], R13 ;  /* 0x0000000d04007986 */ /* 0x000fe2000c10191a */
[----:B------:R-:W-:Y:S05]  /*1080*/  EXIT ;  /* 0x000000000000794d */ /* 0x000fea0003800000 */
.L_x_7:
[----:B------:R-:W-:-:S00]  /*1090*/  BRA `(.L_x_7) ;  /* 0xfffffffc00fc7947 */ /* 0x000fc0000383ffff */
[----:B------:R-:W-:-:S00]  /*10a0*/  NOP ;  /* 0x0000000000007918 */ /* 0x000fc00000000000 */
        /* <DEDUP_REMOVED lines=13> */
.L_x_8:


//--------------------- .nv.global.init           --------------------------
	.section	.nv.global.init,"aw",@progbits
	.align	4
.nv.global.init:
	.type		mrg32k3aM1SubSeq,@object
	.size		mrg32k3aM1SubSeq,(mrg32k3aM2SubSeq - mrg32k3aM1SubSeq)
mrg32k3aM1SubSeq:
        /*0000*/ 	.byte	0x0b, 0xcc, 0xee, 0x04, 0x73, 0x29, 0x8b, 0x6f, 0xf6, 0x53, 0x03, 0xf6, 0x23, 0xf6, 0xea, 0xda
        /* <DEDUP_REMOVED lines=125> */
	.type		mrg32k3aM2SubSeq,@object
	.size		mrg32k3aM2SubSeq,(mrg32k3aM1 - mrg32k3aM2SubSeq)
mrg32k3aM2SubSeq:
        /* <DEDUP_REMOVED lines=126> */
	.type		mrg32k3aM1,@object
	.size		mrg32k3aM1,(mrg32k3aM1Seq - mrg32k3aM1)
mrg32k3aM1:
        /* <DEDUP_REMOVED lines=144> */
	.type		mrg32k3aM1Seq,@object
	.size		mrg32k3aM1Seq,(mrg32k3aM2 - mrg32k3aM1Seq)
mrg32k3aM1Seq:
        /* <DEDUP_REMOVED lines=144> */
	.type		mrg32k3aM2,@object
	.size		mrg32k3aM2,(mrg32k3aM2Seq - mrg32k3aM2)
mrg32k3aM2:
        /* <DEDUP_REMOVED lines=144> */
	.type		mrg32k3aM2Seq,@object
	.size		mrg32k3aM2Seq,(precalc_xorwow_matrix - mrg32k3aM2Seq)
mrg32k3aM2Seq:
        /* <DEDUP_REMOVED lines=144> */
	.type		precalc_xorwow_matrix,@object
	.size		precalc_xorwow_matrix,(precalc_xorwow_offset_matrix - precalc_xorwow_matrix)
precalc_xorwow_matrix:
        /* <DEDUP_REMOVED lines=6400> */
	.type		precalc_xorwow_offset_matrix,@object
	.size		precalc_xorwow_offset_matrix,(.L_1 - precalc_xorwow_offset_matrix)
precalc_xorwow_offset_matrix:
        /* <DEDUP_REMOVED lines=6400> */
.L_1:


//--------------------- .nv.shared.reserved.0     --------------------------
	.section	.nv.shared.reserved.0,"aw",@nobits
	.weak		__nv_reservedSMEM_offset_0_alias
	.size		__nv_reservedSMEM_offset_0_alias, 0, 64
	.other		__nv_reservedSMEM_offset_0_alias,@"STO_CUDA_RESERVED_SHARED STV_DEFAULT"
__nv_reservedSMEM_offset_0_alias:
	.zero		0
	.zero		64


//--------------------- .nv.constant0._Z22generateKroneckerEdgesPiS_iim --------------------------
	.section	.nv.constant0._Z22generateKroneckerEdgesPiS_iim,"a",@progbits
	.sectionflags	@""
	.align	4
.nv.constant0._Z22generateKroneckerEdgesPiS_iim:
	.zero		928


//--------------------- SYMBOLS --------------------------

	.type		.nv.reservedSmem.offset0,@object
	.size		.nv.reservedSmem.offset0,0x4
